//
// Generated by NVIDIA NVVM Compiler
//
// Compiler Build ID: CL-36424714
// Cuda compilation tools, release 13.0, V13.0.88
// Based on NVVM 20.0.0
//

.version 9.0
.target sm_100
.address_size 64

	// .globl	_Z21mandelbrot_row_kernelPiiiiddd

.visible .entry _Z21mandelbrot_row_kernelPiiiiddd(
	.param .u64 .ptr .align 1 _Z21mandelbrot_row_kernelPiiiiddd_param_0,
	.param .u32 _Z21mandelbrot_row_kernelPiiiiddd_param_1,
	.param .u32 _Z21mandelbrot_row_kernelPiiiiddd_param_2,
	.param .u32 _Z21mandelbrot_row_kernelPiiiiddd_param_3,
	.param .f64 _Z21mandelbrot_row_kernelPiiiiddd_param_4,
	.param .f64 _Z21mandelbrot_row_kernelPiiiiddd_param_5,
	.param .f64 _Z21mandelbrot_row_kernelPiiiiddd_param_6
)
{
	.reg .pred 	%p<6>;
	.reg .b32 	%r<14>;
	.reg .b64 	%rd<5>;
	.reg .b64 	%fd<25>;

	ld.param.u64 	%rd1, [_Z21mandelbrot_row_kernelPiiiiddd_param_0];
	ld.param.u32 	%r5, [_Z21mandelbrot_row_kernelPiiiiddd_param_1];
	ld.param.u32 	%r6, [_Z21mandelbrot_row_kernelPiiiiddd_param_3];
	ld.param.f64 	%fd10, [_Z21mandelbrot_row_kernelPiiiiddd_param_4];
	ld.param.f64 	%fd11, [_Z21mandelbrot_row_kernelPiiiiddd_param_5];
	ld.param.f64 	%fd12, [_Z21mandelbrot_row_kernelPiiiiddd_param_6];
	mov.u32 	%r7, %ctaid.x;
	mov.u32 	%r8, %ntid.x;
	mov.u32 	%r9, %tid.x;
	mad.lo.s32 	%r1, %r7, %r8, %r9;
	setp.ge.s32 	%p1, %r1, %r5;
	@%p1 bra 	$L__BB0_5;
	sub.f64 	%fd13, %fd11, %fd10;
	cvt.rn.f64.s32 	%fd14, %r5;
	div.rn.f64 	%fd15, %fd13, %fd14;
	cvt.rn.f64.s32 	%fd16, %r1;
	fma.rn.f64 	%fd1, %fd15, %fd16, %fd10;
	setp.lt.s32 	%p2, %r6, 1;
	mov.b32 	%r13, 0;
	@%p2 bra 	$L__BB0_4;
	mov.b32 	%r13, 0;
	mov.f64 	%fd21, 0d0000000000000000;
	mov.f64 	%fd22, %fd21;
	mov.f64 	%fd23, %fd21;
	mov.f64 	%fd24, %fd21;
$L__BB0_3:
	sub.f64 	%fd18, %fd22, %fd21;
	add.f64 	%fd6, %fd1, %fd18;
	add.f64 	%fd19, %fd24, %fd24;
	fma.rn.f64 	%fd23, %fd19, %fd23, %fd12;
	add.s32 	%r13, %r13, 1;
	mul.f64 	%fd22, %fd6, %fd6;
	mul.f64 	%fd21, %fd23, %fd23;
	add.f64 	%fd20, %fd22, %fd21;
	setp.le.f64 	%p3, %fd20, 0d4010000000000000;
	setp.lt.s32 	%p4, %r13, %r6;
	and.pred  	%p5, %p3, %p4;
	mov.f64 	%fd24, %fd6;
	@%p5 bra 	$L__BB0_3;
$L__BB0_4:
	cvta.to.global.u64 	%rd2, %rd1;
	mul.wide.s32 	%rd3, %r1, 4;
	add.s64 	%rd4, %rd2, %rd3;
	st.global.u32 	[%rd4], %r13;
$L__BB0_5:
	ret;

}
	// .globl	_Z17mandelbrot_kernelPiiiidddd
.visible .entry _Z17mandelbrot_kernelPiiiidddd(
	.param .u64 .ptr .align 1 _Z17mandelbrot_kernelPiiiidddd_param_0,
	.param .u32 _Z17mandelbrot_kernelPiiiidddd_param_1,
	.param .u32 _Z17mandelbrot_kernelPiiiidddd_param_2,
	.param .u32 _Z17mandelbrot_kernelPiiiidddd_param_3,
	.param .f64 _Z17mandelbrot_kernelPiiiidddd_param_4,
	.param .f64 _Z17mandelbrot_kernelPiiiidddd_param_5,
	.param .f64 _Z17mandelbrot_kernelPiiiidddd_param_6,
	.param .f64 _Z17mandelbrot_kernelPiiiidddd_param_7
)
{
	.reg .pred 	%p<8>;
	.reg .b32 	%r<22>;
	.reg .b64 	%rd<5>;
	.reg .b64 	%fd<32>;

	ld.param.u64 	%rd1, [_Z17mandelbrot_kernelPiiiidddd_param_0];
	ld.param.u32 	%r6, [_Z17mandelbrot_kernelPiiiidddd_param_1];
	ld.param.u32 	%r9, [_Z17mandelbrot_kernelPiiiidddd_param_2];
	ld.param.u32 	%r8, [_Z17mandelbrot_kernelPiiiidddd_param_3];
	ld.param.f64 	%fd11, [_Z17mandelbrot_kernelPiiiidddd_param_4];
	ld.param.f64 	%fd12, [_Z17mandelbrot_kernelPiiiidddd_param_5];
	ld.param.f64 	%fd13, [_Z17mandelbrot_kernelPiiiidddd_param_6];
	ld.param.f64 	%fd14, [_Z17mandelbrot_kernelPiiiidddd_param_7];
	mov.u32 	%r10, %ctaid.x;
	mov.u32 	%r11, %ntid.x;
	mov.u32 	%r12, %tid.x;
	mad.lo.s32 	%r1, %r10, %r11, %r12;
	mov.u32 	%r13, %ctaid.y;
	mov.u32 	%r14, %ntid.y;
	mov.u32 	%r15, %tid.y;
	mad.lo.s32 	%r16, %r13, %r14, %r15;
	setp.ge.s32 	%p1, %r1, %r6;
	setp.ge.s32 	%p2, %r16, %r9;
	or.pred  	%p3, %p1, %p2;
	@%p3 bra 	$L__BB1_5;
	sub.f64 	%fd15, %fd12, %fd11;
	cvt.rn.f64.s32 	%fd16, %r6;
	div.rn.f64 	%fd17, %fd15, %fd16;
	sub.f64 	%fd18, %fd14, %fd13;
	cvt.rn.f64.u32 	%fd19, %r9;
	div.rn.f64 	%fd20, %fd18, %fd19;
	cvt.rn.f64.s32 	%fd21, %r1;
	fma.rn.f64 	%fd1, %fd17, %fd21, %fd11;
	cvt.rn.f64.u32 	%fd22, %r16;
	mul.f64 	%fd23, %fd20, %fd22;
	sub.f64 	%fd2, %fd14, %fd23;
	setp.lt.s32 	%p4, %r8, 1;
	mov.b32 	%r21, 0;
	@%p4 bra 	$L__BB1_4;
	mov.b32 	%r21, 0;
	mov.f64 	%fd28, 0d0000000000000000;
	mov.f64 	%fd29, %fd28;
	mov.f64 	%fd30, %fd28;
	mov.f64 	%fd31, %fd28;
$L__BB1_3:
	sub.f64 	%fd25, %fd29, %fd28;
	add.f64 	%fd7, %fd1, %fd25;
	add.f64 	%fd26, %fd31, %fd31;
	fma.rn.f64 	%fd30, %fd26, %fd30, %fd2;
	add.s32 	%r21, %r21, 1;
	mul.f64 	%fd29, %fd7, %fd7;
	mul.f64 	%fd28, %fd30, %fd30;
	add.f64 	%fd27, %fd29, %fd28;
	setp.le.f64 	%p5, %fd27, 0d4010000000000000;
	setp.lt.s32 	%p6, %r21, %r8;
	and.pred  	%p7, %p5, %p6;
	mov.f64 	%fd31, %fd7;
	@%p7 bra 	$L__BB1_3;
$L__BB1_4:
	mad.lo.s32 	%r19, %r6, %r16, %r1;
	cvta.to.global.u64 	%rd2, %rd1;
	mul.wide.s32 	%rd3, %r19, 4;
	add.s64 	%rd4, %rd2, %rd3;
	st.global.u32 	[%rd4], %r21;
$L__BB1_5:
	ret;

}


// ===== COMPILED SASS (sm_100) =====

	.target	sm_100

	.elftype	@"ET_EXEC"


//--------------------- .note.nv.tkinfo           --------------------------
	.section	.note.nv.tkinfo,"",@"SHT_NOTE"
	.sectionflags	@"SHF_NOTE_NV_TKINFO"
	.tkinfo
        /*0018*/ 	.word	0x00000002
        /*0030*/ 	.string	""
        /*0030*/ 	.string	"ptxas"
        /*0030*/ 	.string	"Cuda compilation tools, release 13.0, V13.0.88"
        /*0030*/ 	.string	"Build cuda_13.0.r13.0/compiler.36424714_0"
        /*0030*/ 	.string	"-arch sm_100 -m 64 "



//--------------------- .note.nv.cuinfo           --------------------------
	.section	.note.nv.cuinfo,"",@"SHT_NOTE"
	.sectionflags	@"SHF_NOTE_NV_CUINFO"
        /*0018*/ 	.short	0x0002
        /*001a*/ 	.short	0x0064
        /*001c*/ 	.short	0x0082
	.zero		2


//--------------------- .nv.info                  --------------------------
	.section	.nv.info,"",@"SHT_CUDA_INFO"
	.align	4


	//----- nvinfo : EIATTR_REGCOUNT
	.align		4
        /*0000*/ 	.byte	0x04, 0x2f
        /*0002*/ 	.short	(.L_1 - .L_0)
	.align		4
.L_0:
        /*0004*/ 	.word	index@(_Z21mandelbrot_row_kernelPiiiiddd)
        /*0008*/ 	.word	0x00000019


	//----- nvinfo : EIATTR_FRAME_SIZE
	.align		4
.L_1:
        /*000c*/ 	.byte	0x04, 0x11
        /*000e*/ 	.short	(.L_3 - .L_2)
	.align		4
.L_2:
        /*0010*/ 	.word	index@($__internal_1_$__cuda_sm20_div_rn_f64_full)
        /*0014*/ 	.word	0x00000000


	//----- nvinfo : EIATTR_FRAME_SIZE
	.align		4
.L_3:
        /*0018*/ 	.byte	0x04, 0x11
        /*001a*/ 	.short	(.L_5 - .L_4)
	.align		4
.L_4:
        /*001c*/ 	.word	index@(_Z21mandelbrot_row_kernelPiiiiddd)
        /*0020*/ 	.word	0x00000000


	//----- nvinfo : EIATTR_REGCOUNT
	.align		4
.L_5:
        /*0024*/ 	.byte	0x04, 0x2f
        /*0026*/ 	.short	(.L_7 - .L_6)
	.align		4
.L_6:
        /*0028*/ 	.word	index@(_Z17mandelbrot_kernelPiiiidddd)
        /*002c*/ 	.word	0x0000001c


	//----- nvinfo : EIATTR_FRAME_SIZE
	.align		4
.L_7:
        /*0030*/ 	.byte	0x04, 0x11
        /*0032*/ 	.short	(.L_9 - .L_8)
	.align		4
.L_8:
        /*0034*/ 	.word	index@($__internal_0_$__cuda_sm20_div_rn_f64_full)
        /*0038*/ 	.word	0x00000000


	//----- nvinfo : EIATTR_FRAME_SIZE
	.align		4
.L_9:
        /*003c*/ 	.byte	0x04, 0x11
        /*003e*/ 	.short	(.L_11 - .L_10)
	.align		4
.L_10:
        /*0040*/ 	.word	index@(_Z17mandelbrot_kernelPiiiidddd)
        /*0044*/ 	.word	0x00000000


	//----- nvinfo : EIATTR_MIN_STACK_SIZE
	.align		4
.L_11:
        /*0048*/ 	.byte	0x04, 0x12
        /*004a*/ 	.short	(.L_13 - .L_12)
	.align		4
.L_12:
        /*004c*/ 	.word	index@(_Z17mandelbrot_kernelPiiiidddd)
        /*0050*/ 	.word	0x00000000


	//----- nvinfo : EIATTR_MIN_STACK_SIZE
	.align		4
.L_13:
        /*0054*/ 	.byte	0x04, 0x12
        /*0056*/ 	.short	(.L_15 - .L_14)
	.align		4
.L_14:
        /*0058*/ 	.word	index@(_Z21mandelbrot_row_kernelPiiiiddd)
        /*005c*/ 	.word	0x00000000
.L_15:


//--------------------- .nv.compat                --------------------------
	.section	.nv.compat,"",@"SHT_CUDA_COMPAT_INFO"
	.align	4
        /*0000*/ 	.byte	0x02, 0x09, 0x00, 0x00, 0x02, 0x02, 0x01, 0x00, 0x02, 0x05, 0x05, 0x00, 0x03, 0x07, 0x01, 0x01
        /*0010*/ 	.byte	0x02, 0x03, 0x00, 0x00, 0x02, 0x06, 0x01, 0x00, 0x04, 0x0b, 0x08, 0x00, 0x01, 0x00, 0x00, 0x00
        /*0020*/ 	.byte	0x00, 0x00, 0x00, 0x00


//--------------------- .nv.info._Z17mandelbrot_kernelPiiiidddd --------------------------
	.section	.nv.info._Z17mandelbrot_kernelPiiiidddd,"",@"SHT_CUDA_INFO"
	.sectionflags	@""
	.align	4


	//----- nvinfo : EIATTR_CUDA_API_VERSION
	.align		4
        /*0000*/ 	.byte	0x04, 0x37
        /*0002*/ 	.short	(.L_17 - .L_16)
.L_16:
        /*0004*/ 	.word	0x00000082


	//----- nvinfo : EIATTR_KPARAM_INFO
	.align		4
.L_17:
        /*0008*/ 	.byte	0x04, 0x17
        /*000a*/ 	.short	(.L_19 - .L_18)
.L_18:
        /*000c*/ 	.word	0x00000000
        /*0010*/ 	.short	0x0007
        /*0012*/ 	.short	0x0030
        /*0014*/ 	.byte	0x00, 0xf0, 0x21, 0x00


	//----- nvinfo : EIATTR_KPARAM_INFO
	.align		4
.L_19:
        /*0018*/ 	.byte	0x04, 0x17
        /*001a*/ 	.short	(.L_21 - .L_20)
.L_20:
        /*001c*/ 	.word	0x00000000
        /*0020*/ 	.short	0x0006
        /*0022*/ 	.short	0x0028
        /*0024*/ 	.byte	0x00, 0xf0, 0x21, 0x00


	//----- nvinfo : EIATTR_KPARAM_INFO
	.align		4
.L_21:
        /*0028*/ 	.byte	0x04, 0x17
        /*002a*/ 	.short	(.L_23 - .L_22)
.L_22:
        /*002c*/ 	.word	0x00000000
        /*0030*/ 	.short	0x0005
        /*0032*/ 	.short	0x0020
        /*0034*/ 	.byte	0x00, 0xf0, 0x21, 0x00


	//----- nvinfo : EIATTR_KPARAM_INFO
	.align		4
.L_23:
        /*0038*/ 	.byte	0x04, 0x17
        /*003a*/ 	.short	(.L_25 - .L_24)
.L_24:
        /*003c*/ 	.word	0x00000000
        /*0040*/ 	.short	0x0004
        /*0042*/ 	.short	0x0018
        /*0044*/ 	.byte	0x00, 0xf0, 0x21, 0x00


	//----- nvinfo : EIATTR_KPARAM_INFO
	.align		4
.L_25:
        /*0048*/ 	.byte	0x04, 0x17
        /*004a*/ 	.short	(.L_27 - .L_26)
.L_26:
        /*004c*/ 	.word	0x00000000
        /*0050*/ 	.short	0x0003
        /*0052*/ 	.short	0x0010
        /*0054*/ 	.byte	0x00, 0xf0, 0x11, 0x00


	//----- nvinfo : EIATTR_KPARAM_INFO
	.align		4
.L_27:
        /*0058*/ 	.byte	0x04, 0x17
        /*005a*/ 	.short	(.L_29 - .L_28)
.L_28:
        /*005c*/ 	.word	0x00000000
        /*0060*/ 	.short	0x0002
        /*0062*/ 	.short	0x000c
        /*0064*/ 	.byte	0x00, 0xf0, 0x11, 0x00


	//----- nvinfo : EIATTR_KPARAM_INFO
	.align		4
.L_29:
        /*0068*/ 	.byte	0x04, 0x17
        /*006a*/ 	.short	(.L_31 - .L_30)
.L_30:
        /*006c*/ 	.word	0x00000000
        /*0070*/ 	.short	0x0001
        /*0072*/ 	.short	0x0008
        /*0074*/ 	.byte	0x00, 0xf0, 0x11, 0x00


	//----- nvinfo : EIATTR_KPARAM_INFO
	.align		4
.L_31:
        /*0078*/ 	.byte	0x04, 0x17
        /*007a*/ 	.short	(.L_33 - .L_32)
.L_32:
        /*007c*/ 	.word	0x00000000
        /*0080*/ 	.short	0x0000
        /*0082*/ 	.short	0x0000
        /*0084*/ 	.byte	0x00, 0xf5, 0x21, 0x00


	//----- nvinfo : EIATTR_SPARSE_MMA_MASK
	.align		4
.L_33:
        /*0088*/ 	.byte	0x03, 0x50
        /*008a*/ 	.short	0x0000


	//----- nvinfo : EIATTR_MAXREG_COUNT
	.align		4
        /*008c*/ 	.byte	0x03, 0x1b
        /*008e*/ 	.short	0x00ff


	//----- nvinfo : EIATTR_MERCURY_ISA_VERSION
	.align		4
        /*0090*/ 	.byte	0x03, 0x5f
        /*0092*/ 	.short	0x0101


	//----- nvinfo : EIATTR_VRC_CTA_INIT_COUNT
	.align		4
        /*0094*/ 	.byte	0x02, 0x4a
	.zero		1
	.zero		1


	//----- nvinfo : EIATTR_EXIT_INSTR_OFFSETS
	.align		4
        /*0098*/ 	.byte	0x04, 0x1c
        /*009a*/ 	.short	(.L_35 - .L_34)


	//   ....[0]....
.L_34:
        /*009c*/ 	.word	0x000000c0


	//   ....[1]....
        /*00a0*/ 	.word	0x000005e0


	//----- nvinfo : EIATTR_CRS_STACK_SIZE
	.align		4
.L_35:
        /*00a4*/ 	.byte	0x04, 0x1e
        /*00a6*/ 	.short	(.L_37 - .L_36)
.L_36:
        /*00a8*/ 	.word	0x00000000


	//----- nvinfo : EIATTR_CBANK_PARAM_SIZE
	.align		4
.L_37:
        /*00ac*/ 	.byte	0x03, 0x19
        /*00ae*/ 	.short	0x0038


	//----- nvinfo : EIATTR_PARAM_CBANK
	.align		4
        /*00b0*/ 	.byte	0x04, 0x0a
        /*00b2*/ 	.short	(.L_39 - .L_38)
	.align		4
.L_38:
        /*00b4*/ 	.word	index@(.nv.constant0._Z17mandelbrot_kernelPiiiidddd)
        /*00b8*/ 	.short	0x0380
        /*00ba*/ 	.short	0x0038


	//----- nvinfo : EIATTR_SW_WAR
	.align		4
.L_39:
        /*00bc*/ 	.byte	0x04, 0x36
        /*00be*/ 	.short	(.L_41 - .L_40)
.L_40:
        /*00c0*/ 	.word	0x00000008
.L_41:


//--------------------- .nv.info._Z21mandelbrot_row_kernelPiiiiddd --------------------------
	.section	.nv.info._Z21mandelbrot_row_kernelPiiiiddd,"",@"SHT_CUDA_INFO"
	.sectionflags	@""
	.align	4


	//----- nvinfo : EIATTR_CUDA_API_VERSION
	.align		4
        /*0000*/ 	.byte	0x04, 0x37
        /*0002*/ 	.short	(.L_43 - .L_42)
.L_42:
        /*0004*/ 	.word	0x00000082


	//----- nvinfo : EIATTR_KPARAM_INFO
	.align		4
.L_43:
        /*0008*/ 	.byte	0x04, 0x17
        /*000a*/ 	.short	(.L_45 - .L_44)
.L_44:
        /*000c*/ 	.word	0x00000000
        /*0010*/ 	.short	0x0006
        /*0012*/ 	.short	0x0028
        /*0014*/ 	.byte	0x00, 0xf0, 0x21, 0x00


	//----- nvinfo : EIATTR_KPARAM_INFO
	.align		4
.L_45:
        /*0018*/ 	.byte	0x04, 0x17
        /*001a*/ 	.short	(.L_47 - .L_46)
.L_46:
        /*001c*/ 	.word	0x00000000
        /*0020*/ 	.short	0x0005
        /*0022*/ 	.short	0x0020
        /*0024*/ 	.byte	0x00, 0xf0, 0x21, 0x00


	//----- nvinfo : EIATTR_KPARAM_INFO
	.align		4
.L_47:
        /*0028*/ 	.byte	0x04, 0x17
        /*002a*/ 	.short	(.L_49 - .L_48)
.L_48:
        /*002c*/ 	.word	0x00000000
        /*0030*/ 	.short	0x0004
        /*0032*/ 	.short	0x0018
        /*0034*/ 	.byte	0x00, 0xf0, 0x21, 0x00


	//----- nvinfo : EIATTR_KPARAM_INFO
	.align		4
.L_49:
        /*0038*/ 	.byte	0x04, 0x17
        /*003a*/ 	.short	(.L_51 - .L_50)
.L_50:
        /*003c*/ 	.word	0x00000000
        /*0040*/ 	.short	0x0003
        /*0042*/ 	.short	0x0010
        /*0044*/ 	.byte	0x00, 0xf0, 0x11, 0x00


	//----- nvinfo : EIATTR_KPARAM_INFO
	.align		4
.L_51:
        /*0048*/ 	.byte	0x04, 0x17
        /*004a*/ 	.short	(.L_53 - .L_52)
.L_52:
        /*004c*/ 	.word	0x00000000
        /*0050*/ 	.short	0x0002
        /*0052*/ 	.short	0x000c
        /*0054*/ 	.byte	0x00, 0xf0, 0x11, 0x00


	//----- nvinfo : EIATTR_KPARAM_INFO
	.align		4
.L_53:
        /*0058*/ 	.byte	0x04, 0x17
        /*005a*/ 	.short	(.L_55 - .L_54)
.L_54:
        /*005c*/ 	.word	0x00000000
        /*0060*/ 	.short	0x0001
        /*0062*/ 	.short	0x0008
        /*0064*/ 	.byte	0x00, 0xf0, 0x11, 0x00


	//----- nvinfo : EIATTR_KPARAM_INFO
	.align		4
.L_55:
        /*0068*/ 	.byte	0x04, 0x17
        /*006a*/ 	.short	(.L_57 - .L_56)
.L_56:
        /*006c*/ 	.word	0x00000000
        /*0070*/ 	.short	0x0000
        /*0072*/ 	.short	0x0000
        /*0074*/ 	.byte	0x00, 0xf5, 0x21, 0x00


	//----- nvinfo : EIATTR_SPARSE_MMA_MASK
	.align		4
.L_57:
        /*0078*/ 	.byte	0x03, 0x50
        /*007a*/ 	.short	0x0000


	//----- nvinfo : EIATTR_MAXREG_COUNT
	.align		4
        /*007c*/ 	.byte	0x03, 0x1b
        /*007e*/ 	.short	0x00ff


	//----- nvinfo : EIATTR_MERCURY_ISA_VERSION
	.align		4
        /*0080*/ 	.byte	0x03, 0x5f
        /*0082*/ 	.short	0x0101


	//----- nvinfo : EIATTR_VRC_CTA_INIT_COUNT
	.align		4
        /*0084*/ 	.byte	0x02, 0x4a
	.zero		1
	.zero		1


	//----- nvinfo : EIATTR_EXIT_INSTR_OFFSETS
	.align		4
        /*0088*/ 	.byte	0x04, 0x1c
        /*008a*/ 	.short	(.L_59 - .L_58)


	//   ....[0]....
.L_58:
        /*008c*/ 	.word	0x00000070


	//   ....[1]....
        /*0090*/ 	.word	0x000003a0


	//----- nvinfo : EIATTR_CRS_STACK_SIZE
	.align		4
.L_59:
        /*0094*/ 	.byte	0x04, 0x1e
        /*0096*/ 	.short	(.L_61 - .L_60)
.L_60:
        /*0098*/ 	.word	0x00000000


	//----- nvinfo : EIATTR_CBANK_PARAM_SIZE
	.align		4
.L_61:
        /*009c*/ 	.byte	0x03, 0x19
        /*009e*/ 	.short	0x0030


	//----- nvinfo : EIATTR_PARAM_CBANK
	.align		4
        /*00a0*/ 	.byte	0x04, 0x0a
        /*00a2*/ 	.short	(.L_63 - .L_62)
	.align		4
.L_62:
        /*00a4*/ 	.word	index@(.nv.constant0._Z21mandelbrot_row_kernelPiiiiddd)
        /*00a8*/ 	.short	0x0380
        /*00aa*/ 	.short	0x0030


	//----- nvinfo : EIATTR_SW_WAR
	.align		4
.L_63:
        /*00ac*/ 	.byte	0x04, 0x36
        /*00ae*/ 	.short	(.L_65 - .L_64)
.L_64:
        /*00b0*/ 	.word	0x00000008
.L_65:


//--------------------- .nv.callgraph             --------------------------
	.section	.nv.callgraph,"",@"SHT_CUDA_CALLGRAPH"
	.align	4
	.sectionentsize	8
	.align		4
        /*0000*/ 	.word	0x00000000
	.align		4
        /*0004*/ 	.word	0xffffffff
	.align		4
        /*0008*/ 	.word	0x00000000
	.align		4
        /*000c*/ 	.word	0xfffffffe
	.align		4
        /*0010*/ 	.word	0x00000000
	.align		4
        /*0014*/ 	.word	0xfffffffd
	.align		4
        /*0018*/ 	.word	0x00000000
	.align		4
        /*001c*/ 	.word	0xfffffffc


//--------------------- .text._Z17mandelbrot_kernelPiiiidddd --------------------------
	.section	.text._Z17mandelbrot_kernelPiiiidddd,"ax",@progbits
	.align	128
        .global         _Z17mandelbrot_kernelPiiiidddd
        .type           _Z17mandelbrot_kernelPiiiidddd,@function
        .size           _Z17mandelbrot_kernelPiiiidddd,(.L_x_19 - _Z17mandelbrot_kernelPiiiidddd)
        .other          _Z17mandelbrot_kernelPiiiidddd,@"STO_CUDA_ENTRY STV_DEFAULT"
_Z17mandelbrot_kernelPiiiidddd:
.text._Z17mandelbrot_kernelPiiiidddd:
[----:B------:R-:W-:Y:S01]  /*0000*/  LDC R1, c[0x0][0x37c] ;  /* 0x0000df00ff017b82 */ /* 0x000fe20000000800 */
[----:B------:R-:W0:Y:S07]  /*0010*/  S2R R2, SR_TID.Y ;  /* 0x0000000000027919 */ /* 0x000e2e0000002200 */
[----:B------:R-:W1:Y:S01]  /*0020*/  LDC R0, c[0x0][0x360] ;  /* 0x0000d800ff007b82 */ /* 0x000e620000000800 */
[----:B------:R-:W2:Y:S01]  /*0030*/  LDCU.64 UR6, c[0x0][0x388] ;  /* 0x00007100ff0677ac */ /* 0x000ea20008000a00 */
[----:B------:R-:W1:Y:S06]  /*0040*/  S2R R3, SR_TID.X ;  /* 0x0000000000037919 */ /* 0x000e6c0000002100 */
[----:B------:R-:W0:Y:S08]  /*0050*/  S2UR UR5, SR_CTAID.Y ;  /* 0x00000000000579c3 */ /* 0x000e300000002600 */
[----:B------:R-:W0:Y:S08]  /*0060*/  LDC R7, c[0x0][0x364] ;  /* 0x0000d900ff077b82 */ /* 0x000e300000000800 */
[----:B------:R-:W1:Y:S01]  /*0070*/  S2UR UR4, SR_CTAID.X ;  /* 0x00000000000479c3 */ /* 0x000e620000002500 */
[----:B0-----:R-:W-:-:S05]  /*0080*/  IMAD R7, R7, UR5, R2 ;  /* 0x0000000507077c24 */ /* 0x001fca000f8e0202 */
[----:B--2---:R-:W-:Y:S01]  /*0090*/  ISETP.GE.AND P0, PT, R7, UR7, PT ;  /* 0x0000000707007c0c */ /* 0x004fe2000bf06270 */
[----:B-1----:R-:W-:-:S05]  /*00a0*/  IMAD R0, R0, UR4, R3 ;  /* 0x0000000400007c24 */ /* 0x002fca000f8e0203 */
[----:B------:R-:W-:-:S13]  /*00b0*/  ISETP.GE.OR P0, PT, R0, UR6, P0 ;  /* 0x0000000600007c0c */ /* 0x000fda0008706670 */
[----:B------:R-:W-:Y:S05]  /*00c0*/  @P0 EXIT ;  /* 0x000000000000094d */ /* 0x000fea0003800000 */
[----:B------:R-:W0:Y:S01]  /*00d0*/  I2F.F64 R4, UR6 ;  /* 0x0000000600047d12 */ /* 0x000e220008201c00 */
[----:B------:R-:W-:Y:S01]  /*00e0*/  IMAD.MOV.U32 R2, RZ, RZ, 0x1 ;  /* 0x00000001ff027424 */ /* 0x000fe200078e00ff */
[----:B------:R-:W1:Y:S01]  /*00f0*/  LDC.64 R10, c[0x0][0x398] ;  /* 0x0000e600ff0a7b82 */ /* 0x000e620000000a00 */
[----:B------:R-:W1:Y:S05]  /*0100*/  LDCU.64 UR4, c[0x0][0x3a0] ;  /* 0x00007400ff0477ac */ /* 0x000e6a0008000a00 */
[----:B0-----:R-:W0:Y:S01]  /*0110*/  MUFU.RCP64H R3, R5 ;  /* 0x0000000500037308 */ /* 0x001e220000001800 */
[----:B-1----:R-:W-:Y:S02]  /*0120*/  DADD R10, -R10, UR4 ;  /* 0x000000040a0a7e29 */ /* 0x002fe40008000100 */
[----:B0-----:R-:W-:-:S08]  /*0130*/  DFMA R8, -R4, R2, 1 ;  /* 0x3ff000000408742b */ /* 0x001fd00000000102 */
[----:B------:R-:W-:Y:S01]  /*0140*/  FSETP.GEU.AND P1, PT, |R11|, 6.5827683646048100446e-37, PT ;  /* 0x036000000b00780b */ /* 0x000fe20003f2e200 */
[----:B------:R-:W-:-:S08]  /*0150*/  DFMA R8, R8, R8, R8 ;  /* 0x000000080808722b */ /* 0x000fd00000000008 */
[----:B------:R-:W-:-:S08]  /*0160*/  DFMA R8, R2, R8, R2 ;  /* 0x000000080208722b */ /* 0x000fd00000000002 */
[----:B------:R-:W-:-:S08]  /*0170*/  DFMA R2, -R4, R8, 1 ;  /* 0x3ff000000402742b */ /* 0x000fd00000000108 */
[----:B------:R-:W-:-:S08]  /*0180*/  DFMA R2, R8, R2, R8 ;  /* 0x000000020802722b */ /* 0x000fd00000000008 */
[----:B------:R-:W-:-:S08]  /*0190*/  DMUL R8, R10, R2 ;  /* 0x000000020a087228 */ /* 0x000fd00000000000 */
[----:B------:R-:W-:-:S08]  /*01a0*/  DFMA R12, -R4, R8, R10 ;  /* 0x00000008040c722b */ /* 0x000fd0000000010a */
[----:B------:R-:W-:-:S10]  /*01b0*/  DFMA R2, R2, R12, R8 ;  /* 0x0000000c0202722b */ /* 0x000fd40000000008 */
[----:B------:R-:W-:-:S05]  /*01c0*/  FFMA R6, RZ, R5, R3 ;  /* 0x00000005ff067223 */ /* 0x000fca0000000003 */
[----:B------:R-:W-:-:S13]  /*01d0*/  FSETP.GT.AND P0, PT, |R6|, 1.469367938527859385e-39, PT ;  /* 0x001000000600780b */ /* 0x000fda0003f04200 */
[----:B------:R-:W-:Y:S05]  /*01e0*/  @P0 BRA P1, `(.L_x_0) ;  /* 0x0000000000180947 */ /* 0x000fea0000800000 */
[----:B------:R-:W-:Y:S01]  /*01f0*/  IMAD.MOV.U32 R8, RZ, RZ, R4 ;  /* 0x000000ffff087224 */ /* 0x000fe200078e0004 */
[----:B------:R-:W-:Y:S01]  /*0200*/  MOV R6, 0x230 ;  /* 0x0000023000067802 */ /* 0x000fe20000000f00 */
[----:B------:R-:W-:-:S07]  /*0210*/  IMAD.MOV.U32 R9, RZ, RZ, R5 ;  /* 0x000000ffff097224 */ /* 0x000fce00078e0005 */
[----:B------:R-:W-:Y:S05]  /*0220*/  CALL.REL.NOINC `($__internal_0_$__cuda_sm20_div_rn_f64_full) ;  /* 0x0000000000f07944 */ /* 0x000fea0003c00000 */
[----:B------:R-:W-:Y:S02]  /*0230*/  IMAD.MOV.U32 R2, RZ, RZ, R16 ;  /* 0x000000ffff027224 */ /* 0x000fe400078e0010 */
[----:B------:R-:W-:-:S07]  /*0240*/  IMAD.MOV.U32 R3, RZ, RZ, R17 ;  /* 0x000000ffff037224 */ /* 0x000fce00078e0011 */
.L_x_0:
[----:B------:R-:W0:Y:S01]  /*0250*/  LDCU UR4, c[0x0][0x38c] ;  /* 0x00007180ff0477ac */ /* 0x000e220008000800 */
[----:B------:R-:W-:Y:S01]  /*0260*/  IMAD.MOV.U32 R4, RZ, RZ, 0x1 ;  /* 0x00000001ff047424 */ /* 0x000fe200078e00ff */
[----:B------:R-:W1:Y:S01]  /*0270*/  LDC.64 R14, c[0x0][0x3a8] ;  /* 0x0000ea00ff0e7b82 */ /* 0x000e620000000a00 */
[----:B0-----:R-:W0:Y:S01]  /*0280*/  I2F.F64.U32 R8, UR4 ;  /* 0x0000000400087d12 */ /* 0x001e220008201800 */
[----:B------:R-:W1:Y:S07]  /*0290*/  LDCU.64 UR4, c[0x0][0x3b0] ;  /* 0x00007600ff0477ac */ /* 0x000e6e0008000a00 */
[----:B0-----:R-:W0:Y:S02]  /*02a0*/  MUFU.RCP64H R5, R9 ;  /* 0x0000000900057308 */ /* 0x001e240000001800 */
[----:B0-----:R-:W-:-:S08]  /*02b0*/  DFMA R10, -R8, R4, 1 ;  /* 0x3ff00000080a742b */ /* 0x001fd00000000104 */
[----:B------:R-:W-:-:S08]  /*02c0*/  DFMA R10, R10, R10, R10 ;  /* 0x0000000a0a0a722b */ /* 0x000fd0000000000a */
[----:B------:R-:W-:Y:S02]  /*02d0*/  DFMA R4, R4, R10, R4 ;  /* 0x0000000a0404722b */ /* 0x000fe40000000004 */
[----:B-1----:R-:W-:-:S06]  /*02e0*/  DADD R10, -R14, UR4 ;  /* 0x000000040e0a7e29 */ /* 0x002fcc0008000100 */
[----:B------:R-:W-:-:S04]  /*02f0*/  DFMA R12, -R8, R4, 1 ;  /* 0x3ff00000080c742b */ /* 0x000fc80000000104 */
[----:B------:R-:W-:-:S04]  /*0300*/  FSETP.GEU.AND P1, PT, |R11|, 6.5827683646048100446e-37, PT ;  /* 0x036000000b00780b */ /* 0x000fc80003f2e200 */
[----:B------:R-:W-:-:S08]  /*0310*/  DFMA R4, R4, R12, R4 ;  /* 0x0000000c0404722b */ /* 0x000fd00000000004 */
[----:B------:R-:W-:-:S08]  /*0320*/  DMUL R12, R10, R4 ;  /* 0x000000040a0c7228 */ /* 0x000fd00000000000 */
[----:B------:R-:W-:-:S08]  /*0330*/  DFMA R14, -R8, R12, R10 ;  /* 0x0000000c080e722b */ /* 0x000fd0000000010a */
[----:B------:R-:W-:-:S10]  /*0340*/  DFMA R4, R4, R14, R12 ;  /* 0x0000000e0404722b */ /* 0x000fd4000000000c */
[----:B------:R-:W-:-:S05]  /*0350*/  FFMA R6, RZ, R9, R5 ;  /* 0x00000009ff067223 */ /* 0x000fca0000000005 */
[----:B------:R-:W-:-:S13]  /*0360*/  FSETP.GT.AND P0, PT, |R6|, 1.469367938527859385e-39, PT ;  /* 0x001000000600780b */ /* 0x000fda0003f04200 */
[----:B------:R-:W-:Y:S05]  /*0370*/  @P0 BRA P1, `(.L_x_1) ;  /* 0x0000000000100947 */ /* 0x000fea0000800000 */
[----:B------:R-:W-:-:S07]  /*0380*/  MOV R6, 0x3a0 ;  /* 0x000003a000067802 */ /* 0x000fce0000000f00 */
[----:B------:R-:W-:Y:S05]  /*0390*/  CALL.REL.NOINC `($__internal_0_$__cuda_sm20_div_rn_f64_full) ;  /* 0x0000000000947944 */ /* 0x000fea0003c00000 */
[----:B------:R-:W-:Y:S02]  /*03a0*/  IMAD.MOV.U32 R4, RZ, RZ, R16 ;  /* 0x000000ffff047224 */ /* 0x000fe400078e0010 */
[----:B------:R-:W-:-:S07]  /*03b0*/  IMAD.MOV.U32 R5, RZ, RZ, R17 ;  /* 0x000000ffff057224 */ /* 0x000fce00078e0011 */
.L_x_1:
[----:B------:R-:W0:Y:S01]  /*03c0*/  LDCU UR6, c[0x0][0x390] ;  /* 0x00007200ff0677ac */ /* 0x000e220008000800 */
[----:B------:R-:W1:Y:S01]  /*03d0*/  LDC.64 R8, c[0x0][0x380] ;  /* 0x0000e000ff087b82 */ /* 0x000e620000000a00 */
[----:B------:R-:W2:Y:S01]  /*03e0*/  I2F.F64 R10, R0 ;  /* 0x00000000000a7312 */ /* 0x000ea20000201c00 */
[----:B------:R-:W-:Y:S01]  /*03f0*/  IMAD.MOV.U32 R19, RZ, RZ, RZ ;  /* 0x000000ffff137224 */ /* 0x000fe200078e00ff */
[----:B------:R-:W2:Y:S01]  /*0400*/  LDCU.64 UR4, c[0x0][0x398] ;  /* 0x00007300ff0477ac */ /* 0x000ea20008000a00 */
[----:B------:R-:W3:Y:S05]  /*0410*/  LDCU.64 UR8, c[0x0][0x3b0] ;  /* 0x00007600ff0877ac */ /* 0x000eea0008000a00 */
[----:B------:R-:W3:Y:S01]  /*0420*/  I2F.F64.U32 R12, R7 ;  /* 0x00000007000c7312 */ /* 0x000ee20000201800 */
[----:B0-----:R-:W-:Y:S01]  /*0430*/  UISETP.GE.AND UP0, UPT, UR6, 0x1, UPT ;  /* 0x000000010600788c */ /* 0x001fe2000bf06270 */
[----:B--2---:R-:W-:-:S02]  /*0440*/  DFMA R2, R10, R2, UR4 ;  /* 0x000000040a027e2b */ /* 0x004fc40008000002 */
[----:B---3--:R-:W-:-:S06]  /*0450*/  DFMA R16, R12, -R4, UR8 ;  /* 0x000000080c107e2b */ /* 0x008fcc0008000804 */
[----:B------:R-:W-:Y:S05]  /*0460*/  BRA.U !UP0, `(.L_x_2) ;  /* 0x0000000108487547 */ /* 0x000fea000b800000 */
[----:B------:R-:W-:Y:S01]  /*0470*/  BSSY.RECONVERGENT B0, `(.L_x_2) ;  /* 0x0000011000007945 */ /* 0x000fe20003800200 */
[----:B------:R-:W-:Y:S01]  /*0480*/  IMAD.MOV.U32 R19, RZ, RZ, RZ ;  /* 0x000000ffff137224 */ /* 0x000fe200078e00ff */
[----:B------:R-:W-:Y:S02]  /*0490*/  CS2R R4, SRZ ;  /* 0x0000000000047805 */ /* 0x000fe4000001ff00 */
[----:B------:R-:W-:Y:S02]  /*04a0*/  CS2R R10, SRZ ;  /* 0x00000000000a7805 */ /* 0x000fe4000001ff00 */
[----:B------:R-:W-:Y:S02]  /*04b0*/  CS2R R12, SRZ ;  /* 0x00000000000c7805 */ /* 0x000fe4000001ff00 */
[----:B------:R-:W-:-:S07]  /*04c0*/  CS2R R14, SRZ ;  /* 0x00000000000e7805 */ /* 0x000fce000001ff00 */
.L_x_3:
[----:B------:R-:W-:Y:S01]  /*04d0*/  DADD R4, R10, -R4 ;  /* 0x000000000a047229 */ /* 0x000fe20000000804 */
[----:B------:R-:W-:Y:S01]  /*04e0*/  VIADD R19, R19, 0x1 ;  /* 0x0000000113137836 */ /* 0x000fe20000000000 */
[----:B------:R-:W-:-:S04]  /*04f0*/  DADD R10, R14, R14 ;  /* 0x000000000e0a7229 */ /* 0x000fc8000000000e */
[----:B------:R-:W-:Y:S02]  /*0500*/  ISETP.GE.AND P0, PT, R19, UR6, PT ;  /* 0x0000000613007c0c */ /* 0x000fe4000bf06270 */
[----:B------:R-:W-:Y:S02]  /*0510*/  DADD R14, R2, R4 ;  /* 0x00000000020e7229 */ /* 0x000fe40000000004 */
[----:B------:R-:W-:-:S06]  /*0520*/  DFMA R12, R10, R12, R16 ;  /* 0x0000000c0a0c722b */ /* 0x000fcc0000000010 */
[----:B------:R-:W-:Y:S02]  /*0530*/  DMUL R10, R14, R14 ;  /* 0x0000000e0e0a7228 */ /* 0x000fe40000000000 */
[----:B------:R-:W-:-:S08]  /*0540*/  DMUL R4, R12, R12 ;  /* 0x0000000c0c047228 */ /* 0x000fd00000000000 */
[----:B------:R-:W-:-:S08]  /*0550*/  DADD R20, R10, R4 ;  /* 0x000000000a147229 */ /* 0x000fd00000000004 */
[----:B------:R-:W-:-:S14]  /*0560*/  DSETP.LE.AND P1, PT, R20, 4, PT ;  /* 0x401000001400742a */ /* 0x000fdc0003f23000 */
[----:B------:R-:W-:Y:S05]  /*0570*/  @!P0 BRA P1, `(.L_x_3) ;  /* 0xfffffffc00d48947 */ /* 0x000fea000083ffff */
[----:B------:R-:W-:Y:S05]  /*0580*/  BSYNC.RECONVERGENT B0 ;  /* 0x0000000000007941 */ /* 0x000fea0003800200 */
.L_x_2:
[----:B------:R-:W0:Y:S01]  /*0590*/  LDCU UR7, c[0x0][0x388] ;  /* 0x00007100ff0777ac */ /* 0x000e220008000800 */
[----:B------:R-:W2:Y:S01]  /*05a0*/  LDCU.64 UR4, c[0x0][0x358] ;  /* 0x00006b00ff0477ac */ /* 0x000ea20008000a00 */
[----:B0-----:R-:W-:-:S04]  /*05b0*/  IMAD R7, R7, UR7, R0 ;  /* 0x0000000707077c24 */ /* 0x001fc8000f8e0200 */
[----:B-1----:R-:W-:-:S05]  /*05c0*/  IMAD.WIDE R8, R7, 0x4, R8 ;  /* 0x0000000407087825 */ /* 0x002fca00078e0208 */
[----:B--2---:R-:W-:Y:S01]  /*05d0*/  STG.E desc[UR4][R8.64], R19 ;  /* 0x0000001308007986 */ /* 0x004fe2000c101904 */
[----:B------:R-:W-:Y:S05]  /*05e0*/  EXIT ;  /* 0x000000000000794d */ /* 0x000fea0003800000 */
        .weak           $__internal_0_$__cuda_sm20_div_rn_f64_full
        .type           $__internal_0_$__cuda_sm20_div_rn_f64_full,@function
        .size           $__internal_0_$__cuda_sm20_div_rn_f64_full,(.L_x_19 - $__internal_0_$__cuda_sm20_div_rn_f64_full)
$__internal_0_$__cuda_sm20_div_rn_f64_full:
[C---:B------:R-:W-:Y:S01]  /*05f0*/  FSETP.GEU.AND P0, PT, |R9|.reuse, 1.469367938527859385e-39, PT ;  /* 0x001000000900780b */ /* 0x040fe20003f0e200 */
[----:B------:R-:W-:Y:S01]  /*0600*/  IMAD.MOV.U32 R14, RZ, RZ, 0x1 ;  /* 0x00000001ff0e7424 */ /* 0x000fe200078e00ff */
[C---:B------:R-:W-:Y:S01]  /*0610*/  LOP3.LUT R4, R9.reuse, 0x800fffff, RZ, 0xc0, !PT ;  /* 0x800fffff09047812 */ /* 0x040fe200078ec0ff */
[----:B------:R-:W-:Y:S01]  /*0620*/  IMAD.MOV.U32 R19, RZ, RZ, 0x1ca00000 ;  /* 0x1ca00000ff137424 */ /* 0x000fe200078e00ff */
[----:B------:R-:W-:Y:S02]  /*0630*/  LOP3.LUT R21, R9, 0x7ff00000, RZ, 0xc0, !PT ;  /* 0x7ff0000009157812 */ /* 0x000fe400078ec0ff */
[----:B------:R-:W-:Y:S01]  /*0640*/  LOP3.LUT R5, R4, 0x3ff00000, RZ, 0xfc, !PT ;  /* 0x3ff0000004057812 */ /* 0x000fe200078efcff */
[----:B------:R-:W-:Y:S01]  /*0650*/  IMAD.MOV.U32 R4, RZ, RZ, R8 ;  /* 0x000000ffff047224 */ /* 0x000fe200078e0008 */
[----:B------:R-:W-:-:S04]  /*0660*/  LOP3.LUT R18, R11, 0x7ff00000, RZ, 0xc0, !PT ;  /* 0x7ff000000b127812 */ /* 0x000fc800078ec0ff */
[----:B------:R-:W-:Y:S01]  /*0670*/  ISETP.GE.U32.AND P1, PT, R18, R21, PT ;  /* 0x000000151200720c */ /* 0x000fe20003f26070 */
[----:B------:R-:W-:Y:S01]  /*0680*/  @!P0 DMUL R4, R8, 8.98846567431157953865e+307 ;  /* 0x7fe0000008048828 */ /* 0x000fe20000000000 */
[----:B------:R-:W-:-:S05]  /*0690*/  IMAD.MOV.U32 R22, RZ, RZ, R18 ;  /* 0x000000ffff167224 */ /* 0x000fca00078e0012 */
[----:B------:R-:W0:Y:S02]  /*06a0*/  MUFU.RCP64H R15, R5 ;  /* 0x00000005000f7308 */ /* 0x000e240000001800 */
[----:B0-----:R-:W-:-:S08]  /*06b0*/  DFMA R12, R14, -R4, 1 ;  /* 0x3ff000000e0c742b */ /* 0x001fd00000000804 */
[----:B------:R-:W-:-:S08]  /*06c0*/  DFMA R12, R12, R12, R12 ;  /* 0x0000000c0c0c722b */ /* 0x000fd0000000000c */
[----:B------:R-:W-:Y:S01]  /*06d0*/  DFMA R14, R14, R12, R14 ;  /* 0x0000000c0e0e722b */ /* 0x000fe2000000000e */
[----:B------:R-:W-:Y:S01]  /*06e0*/  SEL R13, R19, 0x63400000, !P1 ;  /* 0x63400000130d7807 */ /* 0x000fe20004800000 */
[----:B------:R-:W-:Y:S01]  /*06f0*/  IMAD.MOV.U32 R12, RZ, RZ, R10 ;  /* 0x000000ffff0c7224 */ /* 0x000fe200078e000a */
[----:B------:R-:W-:Y:S02]  /*0700*/  FSETP.GEU.AND P1, PT, |R11|, 1.469367938527859385e-39, PT ;  /* 0x001000000b00780b */ /* 0x000fe40003f2e200 */
[----:B------:R-:W-:-:S03]  /*0710*/  LOP3.LUT R13, R13, 0x800fffff, R11, 0xf8, !PT ;  /* 0x800fffff0d0d7812 */ /* 0x000fc600078ef80b */
[----:B------:R-:W-:-:S08]  /*0720*/  DFMA R16, R14, -R4, 1 ;  /* 0x3ff000000e10742b */ /* 0x000fd00000000804 */
[----:B------:R-:W-:Y:S01]  /*0730*/  DFMA R14, R14, R16, R14 ;  /* 0x000000100e0e722b */ /* 0x000fe2000000000e */
[----:B------:R-:W-:Y:S10]  /*0740*/  @P1 BRA `(.L_x_4) ;  /* 0x0000000000201947 */ /* 0x000ff40003800000 */
[----:B------:R-:W-:Y:S01]  /*0750*/  LOP3.LUT R17, R9, 0x7ff00000, RZ, 0xc0, !PT ;  /* 0x7ff0000009117812 */ /* 0x000fe200078ec0ff */
[----:B------:R-:W-:-:S03]  /*0760*/  IMAD.MOV.U32 R16, RZ, RZ, RZ ;  /* 0x000000ffff107224 */ /* 0x000fc600078e00ff */
[----:B------:R-:W-:-:S04]  /*0770*/  ISETP.GE.U32.AND P1, PT, R18, R17, PT ;  /* 0x000000111200720c */ /* 0x000fc80003f26070 */
[----:B------:R-:W-:-:S04]  /*0780*/  SEL R17, R19, 0x63400000, !P1 ;  /* 0x6340000013117807 */ /* 0x000fc80004800000 */
[----:B------:R-:W-:-:S04]  /*0790*/  LOP3.LUT R17, R17, 0x80000000, R11, 0xf8, !PT ;  /* 0x8000000011117812 */ /* 0x000fc800078ef80b */
[----:B------:R-:W-:-:S06]  /*07a0*/  LOP3.LUT R17, R17, 0x100000, RZ, 0xfc, !PT ;  /* 0x0010000011117812 */ /* 0x000fcc00078efcff */
[----:B------:R-:W-:-:S10]  /*07b0*/  DFMA R12, R12, 2, -R16 ;  /* 0x400000000c0c782b */ /* 0x000fd40000000810 */
[----:B------:R-:W-:-:S07]  /*07c0*/  LOP3.LUT R22, R13, 0x7ff00000, RZ, 0xc0, !PT ;  /* 0x7ff000000d167812 */ /* 0x000fce00078ec0ff */
.L_x_4:
[----:B------:R-:W-:Y:S01]  /*07d0*/  IMAD.MOV.U32 R23, RZ, RZ, R21 ;  /* 0x000000ffff177224 */ /* 0x000fe200078e0015 */
[----:B------:R-:W-:Y:S01]  /*07e0*/  @!P0 LOP3.LUT R23, R5, 0x7ff00000, RZ, 0xc0, !PT ;  /* 0x7ff0000005178812 */ /* 0x000fe200078ec0ff */
[----:B------:R-:W-:Y:S01]  /*07f0*/  VIADD R24, R22, 0xffffffff ;  /* 0xffffffff16187836 */ /* 0x000fe20000000000 */
[----:B------:R-:W-:-:S03]  /*0800*/  DMUL R16, R14, R12 ;  /* 0x0000000c0e107228 */ /* 0x000fc60000000000 */
[----:B------:R-:W-:Y:S01]  /*0810*/  VIADD R25, R23, 0xffffffff ;  /* 0xffffffff17197836 */ /* 0x000fe20000000000 */
[----:B------:R-:W-:-:S04]  /*0820*/  ISETP.GT.U32.AND P0, PT, R24, 0x7feffffe, PT ;  /* 0x7feffffe1800780c */ /* 0x000fc80003f04070 */
[----:B------:R-:W-:Y:S01]  /*0830*/  ISETP.GT.U32.OR P0, PT, R25, 0x7feffffe, P0 ;  /* 0x7feffffe1900780c */ /* 0x000fe20000704470 */
[----:B------:R-:W-:-:S08]  /*0840*/  DFMA R20, R16, -R4, R12 ;  /* 0x800000041014722b */ /* 0x000fd0000000000c */
[----:B------:R-:W-:-:S04]  /*0850*/  DFMA R14, R14, R20, R16 ;  /* 0x000000140e0e722b */ /* 0x000fc80000000010 */
[----:B------:R-:W-:Y:S07]  /*0860*/  @P0 BRA `(.L_x_5) ;  /* 0x00000000006c0947 */ /* 0x000fee0003800000 */
[----:B------:R-:W-:-:S04]  /*0870*/  LOP3.LUT R11, R9, 0x7ff00000, RZ, 0xc0, !PT ;  /* 0x7ff00000090b7812 */ /* 0x000fc800078ec0ff */
[CC--:B------:R-:W-:Y:S02]  /*0880*/  VIADDMNMX R10, R18.reuse, -R11.reuse, 0xb9600000, !PT ;  /* 0xb9600000120a7446 */ /* 0x0c0fe4000780090b */
[----:B------:R-:W-:Y:S02]  /*0890*/  ISETP.GE.U32.AND P0, PT, R18, R11, PT ;  /* 0x0000000b1200720c */ /* 0x000fe40003f06070 */
[----:B------:R-:W-:Y:S02]  /*08a0*/  VIMNMX R10, PT, PT, R10, 0x46a00000, PT ;  /* 0x46a000000a0a7848 */ /* 0x000fe40003fe0100 */
[----:B------:R-:W-:-:S05]  /*08b0*/  SEL R19, R19, 0x63400000, !P0 ;  /* 0x6340000013137807 */ /* 0x000fca0004000000 */
[----:B------:R-:W-:Y:S02]  /*08c0*/  IMAD.IADD R18, R10, 0x1, -R19 ;  /* 0x000000010a127824 */ /* 0x000fe400078e0a13 */
[----:B------:R-:W-:Y:S02]  /*08d0*/  IMAD.MOV.U32 R10, RZ, RZ, RZ ;  /* 0x000000ffff0a7224 */ /* 0x000fe400078e00ff */
[----:B------:R-:W-:-:S06]  /*08e0*/  VIADD R11, R18, 0x7fe00000 ;  /* 0x7fe00000120b7836 */ /* 0x000fcc0000000000 */
[----:B------:R-:W-:-:S10]  /*08f0*/  DMUL R16, R14, R10 ;  /* 0x0000000a0e107228 */ /* 0x000fd40000000000 */
[----:B------:R-:W-:-:S13]  /*0900*/  FSETP.GTU.AND P0, PT, |R17|, 1.469367938527859385e-39, PT ;  /* 0x001000001100780b */ /* 0x000fda0003f0c200 */
[----:B------:R-:W-:Y:S05]  /*0910*/  @P0 BRA `(.L_x_6) ;  /* 0x0000000000940947 */ /* 0x000fea0003800000 */
[----:B------:R-:W-:Y:S01]  /*0920*/  DFMA R4, R14, -R4, R12 ;  /* 0x800000040e04722b */ /* 0x000fe2000000000c */
[----:B------:R-:W-:-:S09]  /*0930*/  IMAD.MOV.U32 R10, RZ, RZ, RZ ;  /* 0x000000ffff0a7224 */ /* 0x000fd200078e00ff */
[C---:B------:R-:W-:Y:S02]  /*0940*/  FSETP.NEU.AND P0, PT, R5.reuse, RZ, PT ;  /* 0x000000ff0500720b */ /* 0x040fe40003f0d000 */
[----:B------:R-:W-:-:S04]  /*0950*/  LOP3.LUT R9, R5, 0x80000000, R9, 0x48, !PT ;  /* 0x8000000005097812 */ /* 0x000fc800078e4809 */
[----:B------:R-:W-:-:S07]  /*0960*/  LOP3.LUT R11, R9, R11, RZ, 0xfc, !PT ;  /* 0x0000000b090b7212 */ /* 0x000fce00078efcff */
[----:B------:R-:W-:Y:S05]  /*0970*/  @!P0 BRA `(.L_x_6) ;  /* 0x00000000007c8947 */ /* 0x000fea0003800000 */
[----:B------:R-:W-:Y:S01]  /*0980*/  IMAD.MOV R5, RZ, RZ, -R18 ;  /* 0x000000ffff057224 */ /* 0x000fe200078e0a12 */
[----:B------:R-:W-:Y:S01]  /*0990*/  DMUL.RP R10, R14, R10 ;  /* 0x0000000a0e0a7228 */ /* 0x000fe20000008000 */
[----:B------:R-:W-:-:S06]  /*09a0*/  IMAD.MOV.U32 R4, RZ, RZ, RZ ;  /* 0x000000ffff047224 */ /* 0x000fcc00078e00ff */
[----:B------:R-:W-:-:S03]  /*09b0*/  DFMA R4, R16, -R4, R14 ;  /* 0x800000041004722b */ /* 0x000fc6000000000e */
[----:B------:R-:W-:-:S03]  /*09c0*/  LOP3.LUT R9, R11, R9, RZ, 0x3c, !PT ;  /* 0x000000090b097212 */ /* 0x000fc600078e3cff */
[----:B------:R-:W-:-:S04]  /*09d0*/  IADD3 R4, PT, PT, -R18, -0x43300000, RZ ;  /* 0xbcd0000012047810 */ /* 0x000fc80007ffe1ff */
[----:B------:R-:W-:-:S04]  /*09e0*/  FSETP.NEU.AND P0, PT, |R5|, R4, PT ;  /* 0x000000040500720b */ /* 0x000fc80003f0d200 */
[----:B------:R-:W-:Y:S02]  /*09f0*/  FSEL R16, R10, R16, !P0 ;  /* 0x000000100a107208 */ /* 0x000fe40004000000 */
[----:B------:R-:W-:Y:S01]  /*0a00*/  FSEL R17, R9, R17, !P0 ;  /* 0x0000001109117208 */ /* 0x000fe20004000000 */
[----:B------:R-:W-:Y:S06]  /*0a10*/  BRA `(.L_x_6) ;  /* 0x0000000000547947 */ /* 0x000fec0003800000 */
.L_x_5:
[----:B------:R-:W-:-:S14]  /*0a20*/  DSETP.NAN.AND P0, PT, R10, R10, PT ;  /* 0x0000000a0a00722a */ /* 0x000fdc0003f08000 */
[----:B------:R-:W-:Y:S05]  /*0a30*/  @P0 BRA `(.L_x_7) ;  /* 0x0000000000440947 */ /* 0x000fea0003800000 */
[----:B------:R-:W-:-:S14]  /*0a40*/  DSETP.NAN.AND P0, PT, R8, R8, PT ;  /* 0x000000080800722a */ /* 0x000fdc0003f08000 */
[----:B------:R-:W-:Y:S05]  /*0a50*/  @P0 BRA `(.L_x_8) ;  /* 0x0000000000300947 */ /* 0x000fea0003800000 */
[----:B------:R-:W-:Y:S01]  /*0a60*/  ISETP.NE.AND P0, PT, R22, R23, PT ;  /* 0x000000171600720c */ /* 0x000fe20003f05270 */
[----:B------:R-:W-:Y:S02]  /*0a70*/  IMAD.MOV.U32 R16, RZ, RZ, 0x0 ;  /* 0x00000000ff107424 */ /* 0x000fe400078e00ff */
[----:B------:R-:W-:-:S10]  /*0a80*/  IMAD.MOV.U32 R17, RZ, RZ, -0x80000 ;  /* 0xfff80000ff117424 */ /* 0x000fd400078e00ff */
[----:B------:R-:W-:Y:S05]  /*0a90*/  @!P0 BRA `(.L_x_6) ;  /* 0x0000000000348947 */ /* 0x000fea0003800000 */
[----:B------:R-:W-:Y:S02]  /*0aa0*/  ISETP.NE.AND P0, PT, R22, 0x7ff00000, PT ;  /* 0x7ff000001600780c */ /* 0x000fe40003f05270 */
[----:B------:R-:W-:Y:S02]  /*0ab0*/  LOP3.LUT R17, R11, 0x80000000, R9, 0x48, !PT ;  /* 0x800000000b117812 */ /* 0x000fe400078e4809 */
[----:B------:R-:W-:-:S13]  /*0ac0*/  ISETP.EQ.OR P0, PT, R23, RZ, !P0 ;  /* 0x000000ff1700720c */ /* 0x000fda0004702670 */
[----:B------:R-:W-:Y:S01]  /*0ad0*/  @P0 LOP3.LUT R4, R17, 0x7ff00000, RZ, 0xfc, !PT ;  /* 0x7ff0000011040812 */ /* 0x000fe200078efcff */
[----:B------:R-:W-:Y:S02]  /*0ae0*/  @!P0 IMAD.MOV.U32 R16, RZ, RZ, RZ ;  /* 0x000000ffff108224 */ /* 0x000fe400078e00ff */
[----:B------:R-:W-:Y:S02]  /*0af0*/  @P0 IMAD.MOV.U32 R16, RZ, RZ, RZ ;  /* 0x000000ffff100224 */ /* 0x000fe400078e00ff */
[----:B------:R-:W-:Y:S01]  /*0b00*/  @P0 IMAD.MOV.U32 R17, RZ, RZ, R4 ;  /* 0x000000ffff110224 */ /* 0x000fe200078e0004 */
[----:B------:R-:W-:Y:S06]  /*0b10*/  BRA `(.L_x_6) ;  /* 0x0000000000147947 */ /* 0x000fec0003800000 */
.L_x_8:
[----:B------:R-:W-:Y:S01]  /*0b20*/  LOP3.LUT R17, R9, 0x80000, RZ, 0xfc, !PT ;  /* 0x0008000009117812 */ /* 0x000fe200078efcff */
[----:B------:R-:W-:Y:S01]  /*0b30*/  IMAD.MOV.U32 R16, RZ, RZ, R8 ;  /* 0x000000ffff107224 */ /* 0x000fe200078e0008 */
[----:B------:R-:W-:Y:S06]  /*0b40*/  BRA `(.L_x_6) ;  /* 0x0000000000087947 */ /* 0x000fec0003800000 */
.L_x_7:
[----:B------:R-:W-:Y:S01]  /*0b50*/  LOP3.LUT R17, R11, 0x80000, RZ, 0xfc, !PT ;  /* 0x000800000b117812 */ /* 0x000fe200078efcff */
[----:B------:R-:W-:-:S07]  /*0b60*/  IMAD.MOV.U32 R16, RZ, RZ, R10 ;  /* 0x000000ffff107224 */ /* 0x000fce00078e000a */
.L_x_6:
[----:B------:R-:W-:Y:S02]  /*0b70*/  IMAD.MOV.U32 R4, RZ, RZ, R6 ;  /* 0x000000ffff047224 */ /* 0x000fe400078e0006 */
[----:B------:R-:W-:-:S04]  /*0b80*/  IMAD.MOV.U32 R5, RZ, RZ, 0x0 ;  /* 0x00000000ff057424 */ /* 0x000fc800078e00ff */
[----:B------:R-:W-:Y:S05]  /*0b90*/  RET.REL.NODEC R4 `(_Z17mandelbrot_kernelPiiiidddd) ;  /* 0xfffffff404187950 */ /* 0x000fea0003c3ffff */
.L_x_9:
[----:B------:R-:W-:-:S00]  /*0ba0*/  BRA `(.L_x_9) ;  /* 0xfffffffc00fc7947 */ /* 0x000fc0000383ffff */
[----:B------:R-:W-:-:S00]  /*0bb0*/  NOP ;  /* 0x0000000000007918 */ /* 0x000fc00000000000 */
        /* <DEDUP_REMOVED lines=12> */
.L_x_19:


//--------------------- .text._Z21mandelbrot_row_kernelPiiiiddd --------------------------
	.section	.text._Z21mandelbrot_row_kernelPiiiiddd,"ax",@progbits
	.align	128
        .global         _Z21mandelbrot_row_kernelPiiiiddd
        .type           _Z21mandelbrot_row_kernelPiiiiddd,@function
        .size           _Z21mandelbrot_row_kernelPiiiiddd,(.L_x_20 - _Z21mandelbrot_row_kernelPiiiiddd)
        .other          _Z21mandelbrot_row_kernelPiiiiddd,@"STO_CUDA_ENTRY STV_DEFAULT"
_Z21mandelbrot_row_kernelPiiiiddd:
.text._Z21mandelbrot_row_kernelPiiiiddd:
[----:B------:R-:W-:Y:S01]  /*0000*/  LDC R1, c[0x0][0x37c] ;  /* 0x0000df00ff017b82 */ /* 0x000fe20000000800 */
[----:B------:R-:W0:Y:S07]  /*0010*/  S2R R3, SR_TID.X ;  /* 0x0000000000037919 */ /* 0x000e2e0000002100 */
[----:B------:R-:W0:Y:S01]  /*0020*/  S2UR UR4, SR_CTAID.X ;  /* 0x00000000000479c3 */ /* 0x000e220000002500 */
[----:B------:R-:W1:Y:S07]  /*0030*/  LDCU UR5, c[0x0][0x388] ;  /* 0x00007100ff0577ac */ /* 0x000e6e0008000800 */
[----:B------:R-:W0:Y:S02]  /*0040*/  LDC R0, c[0x0][0x360] ;  /* 0x0000d800ff007b82 */ /* 0x000e240000000800 */
[----:B0-----:R-:W-:-:S05]  /*0050*/  IMAD R0, R0, UR4, R3 ;  /* 0x0000000400007c24 */ /* 0x001fca000f8e0203 */
[----:B-1----:R-:W-:-:S13]  /*0060*/  ISETP.GE.AND P0, PT, R0, UR5, PT ;  /* 0x0000000500007c0c */ /* 0x002fda000bf06270 */
[----:B------:R-:W-:Y:S05]  /*0070*/  @P0 EXIT ;  /* 0x000000000000094d */ /* 0x000fea0003800000 */
[----:B------:R-:W0:Y:S01]  /*0080*/  I2F.F64 R4, UR5 ;  /* 0x0000000500047d12 */ /* 0x000e220008201c00 */
[----:B------:R-:W-:Y:S01]  /*0090*/  IMAD.MOV.U32 R2, RZ, RZ, 0x1 ;  /* 0x00000001ff027424 */ /* 0x000fe200078e00ff */
[----:B------:R-:W1:Y:S01]  /*00a0*/  LDC.64 R10, c[0x0][0x398] ;  /* 0x0000e600ff0a7b82 */ /* 0x000e620000000a00 */
[----:B------:R-:W1:Y:S05]  /*00b0*/  LDCU.64 UR4, c[0x0][0x3a0] ;  /* 0x00007400ff0477ac */ /* 0x000e6a0008000a00 */
        /* <DEDUP_REMOVED lines=15> */
[----:B------:R-:W-:Y:S05]  /*01b0*/  CALL.REL.NOINC `($__internal_1_$__cuda_sm20_div_rn_f64_full) ;  /* 0x00000000007c7944 */ /* 0x000fea0003c00000 */
.L_x_10:
[----:B------:R-:W0:Y:S01]  /*01c0*/  LDCU UR6, c[0x0][0x390] ;  /* 0x00007200ff0677ac */ /* 0x000e220008000800 */
[----:B------:R-:W1:Y:S01]  /*01d0*/  LDC.64 R10, c[0x0][0x380] ;  /* 0x0000e000ff0a7b82 */ /* 0x000e620000000a00 */
[----:B------:R-:W2:Y:S01]  /*01e0*/  I2F.F64 R4, R0 ;  /* 0x0000000000047312 */ /* 0x000ea20000201c00 */
[----:B------:R-:W-:Y:S01]  /*01f0*/  IMAD.MOV.U32 R15, RZ, RZ, RZ ;  /* 0x000000ffff0f7224 */ /* 0x000fe200078e00ff */
[----:B------:R-:W2:Y:S01]  /*0200*/  LDCU.64 UR8, c[0x0][0x398] ;  /* 0x00007300ff0877ac */ /* 0x000ea20008000a00 */
[----:B------:R-:W3:Y:S01]  /*0210*/  LDCU.64 UR4, c[0x0][0x358] ;  /* 0x00006b00ff0477ac */ /* 0x000ee20008000a00 */
[----:B0-----:R-:W-:Y:S01]  /*0220*/  UISETP.GE.AND UP0, UPT, UR6, 0x1, UPT ;  /* 0x000000010600788c */ /* 0x001fe2000bf06270 */
[----:B--2---:R-:W-:Y:S01]  /*0230*/  DFMA R12, R4, R2, UR8 ;  /* 0x00000008040c7e2b */ /* 0x004fe20008000002 */
[----:B-1----:R-:W-:-:S07]  /*0240*/  IMAD.WIDE R10, R0, 0x4, R10 ;  /* 0x00000004000a7825 */ /* 0x002fce00078e020a */
[----:B---3--:R-:W-:Y:S05]  /*0250*/  BRA.U !UP0, `(.L_x_11) ;  /* 0x00000001084c7547 */ /* 0x008fea000b800000 */
[----:B------:R-:W-:Y:S01]  /*0260*/  BSSY.RECONVERGENT B0, `(.L_x_11) ;  /* 0x0000012000007945 */ /* 0x000fe20003800200 */
[----:B------:R-:W-:Y:S01]  /*0270*/  IMAD.MOV.U32 R15, RZ, RZ, RZ ;  /* 0x000000ffff0f7224 */ /* 0x000fe200078e00ff */
[----:B------:R-:W-:Y:S02]  /*0280*/  CS2R R2, SRZ ;  /* 0x0000000000027805 */ /* 0x000fe4000001ff00 */
[----:B------:R-:W-:Y:S02]  /*0290*/  CS2R R4, SRZ ;  /* 0x0000000000047805 */ /* 0x000fe4000001ff00 */
[----:B------:R-:W-:Y:S02]  /*02a0*/  CS2R R6, SRZ ;  /* 0x0000000000067805 */ /* 0x000fe4000001ff00 */
[----:B------:R-:W-:Y:S01]  /*02b0*/  CS2R R8, SRZ ;  /* 0x0000000000087805 */ /* 0x000fe2000001ff00 */
[----:B------:R-:W0:Y:S06]  /*02c0*/  LDCU.64 UR8, c[0x0][0x3a8] ;  /* 0x00007500ff0877ac */ /* 0x000e2c0008000a00 */
.L_x_12:
[----:B------:R-:W-:Y:S01]  /*02d0*/  DADD R2, R4, -R2 ;  /* 0x0000000004027229 */ /* 0x000fe20000000802 */
[----:B------:R-:W-:Y:S01]  /*02e0*/  VIADD R15, R15, 0x1 ;  /* 0x000000010f0f7836 */ /* 0x000fe20000000000 */
[----:B------:R-:W-:-:S04]  /*02f0*/  DADD R4, R8, R8 ;  /* 0x0000000008047229 */ /* 0x000fc80000000008 */
[----:B------:R-:W-:Y:S02]  /*0300*/  ISETP.GE.AND P0, PT, R15, UR6, PT ;  /* 0x000000060f007c0c */ /* 0x000fe4000bf06270 */
[----:B------:R-:W-:Y:S02]  /*0310*/  DADD R8, R12, R2 ;  /* 0x000000000c087229 */ /* 0x000fe40000000002 */
[----:B0-----:R-:W-:-:S06]  /*0320*/  DFMA R6, R4, R6, UR8 ;  /* 0x0000000804067e2b */ /* 0x001fcc0008000006 */
[----:B------:R-:W-:Y:S02]  /*0330*/  DMUL R4, R8, R8 ;  /* 0x0000000808047228 */ /* 0x000fe40000000000 */
[----:B------:R-:W-:-:S08]  /*0340*/  DMUL R2, R6, R6 ;  /* 0x0000000606027228 */ /* 0x000fd00000000000 */
[----:B------:R-:W-:-:S08]  /*0350*/  DADD R16, R4, R2 ;  /* 0x0000000004107229 */ /* 0x000fd00000000002 */
[----:B------:R-:W-:-:S14]  /*0360*/  DSETP.LE.AND P1, PT, R16, 4, PT ;  /* 0x401000001000742a */ /* 0x000fdc0003f23000 */
[----:B------:R-:W-:Y:S05]  /*0370*/  @!P0 BRA P1, `(.L_x_12) ;  /* 0xfffffffc00d48947 */ /* 0x000fea000083ffff */
[----:B------:R-:W-:Y:S05]  /*0380*/  BSYNC.RECONVERGENT B0 ;  /* 0x0000000000007941 */ /* 0x000fea0003800200 */
.L_x_11:
[----:B------:R-:W-:Y:S01]  /*0390*/  STG.E desc[UR4][R10.64], R15 ;  /* 0x0000000f0a007986 */ /* 0x000fe2000c101904 */
[----:B------:R-:W-:Y:S05]  /*03a0*/  EXIT ;  /* 0x000000000000794d */ /* 0x000fea0003800000 */
        .weak           $__internal_1_$__cuda_sm20_div_rn_f64_full
        .type           $__internal_1_$__cuda_sm20_div_rn_f64_full,@function
        .size           $__internal_1_$__cuda_sm20_div_rn_f64_full,(.L_x_20 - $__internal_1_$__cuda_sm20_div_rn_f64_full)
$__internal_1_$__cuda_sm20_div_rn_f64_full:
        /* <DEDUP_REMOVED lines=30> */
.L_x_13:
        /* <DEDUP_REMOVED lines=29> */
[----:B------:R-:W-:Y:S01]  /*0760*/  IMAD.MOV.U32 R2, RZ, RZ, RZ ;  /* 0x000000ffff027224 */ /* 0x000fe200078e00ff */
[----:B------:R-:W-:-:S05]  /*0770*/  IADD3 R11, PT, PT, -R11, -0x43300000, RZ ;  /* 0xbcd000000b0b7810 */ /* 0x000fca0007ffe1ff */
[----:B------:R-:W-:-:S03]  /*0780*/  DFMA R2, R14, -R2, R12 ;  /* 0x800000020e02722b */ /* 0x000fc6000000000c */
[----:B------:R-:W-:-:S07]  /*0790*/  LOP3.LUT R5, R7, R5, RZ, 0x3c, !PT ;  /* 0x0000000507057212 */ /* 0x000fce00078e3cff */
[----:B------:R-:W-:-:S04]  /*07a0*/  FSETP.NEU.AND P0, PT, |R3|, R11, PT ;  /* 0x0000000b0300720b */ /* 0x000fc80003f0d200 */
[----:B------:R-:W-:Y:S02]  /*07b0*/  FSEL R14, R6, R14, !P0 ;  /* 0x0000000e060e7208 */ /* 0x000fe40004000000 */
[----:B------:R-:W-:Y:S01]  /*07c0*/  FSEL R15, R5, R15, !P0 ;  /* 0x0000000f050f7208 */ /* 0x000fe20004000000 */
[----:B------:R-:W-:Y:S06]  /*07d0*/  BRA `(.L_x_15) ;  /* 0x0000000000547947 */ /* 0x000fec0003800000 */
.L_x_14:
        /* <DEDUP_REMOVED lines=16> */
.L_x_17:
[----:B------:R-:W-:Y:S01]  /*08e0*/  LOP3.LUT R15, R5, 0x80000, RZ, 0xfc, !PT ;  /* 0x00080000050f7812 */ /* 0x000fe200078efcff */
[----:B------:R-:W-:Y:S01]  /*08f0*/  IMAD.MOV.U32 R14, RZ, RZ, R4 ;  /* 0x000000ffff0e7224 */ /* 0x000fe200078e0004 */
[----:B------:R-:W-:Y:S06]  /*0900*/  BRA `(.L_x_15) ;  /* 0x0000000000087947 */ /* 0x000fec0003800000 */
.L_x_16:
[----:B------:R-:W-:Y:S01]  /*0910*/  LOP3.LUT R15, R7, 0x80000, RZ, 0xfc, !PT ;  /* 0x00080000070f7812 */ /* 0x000fe200078efcff */
[----:B------:R-:W-:-:S07]  /*0920*/  IMAD.MOV.U32 R14, RZ, RZ, R6 ;  /* 0x000000ffff0e7224 */ /* 0x000fce00078e0006 */
.L_x_15:
[----:B------:R-:W-:Y:S02]  /*0930*/  IMAD.MOV.U32 R11, RZ, RZ, 0x0 ;  /* 0x00000000ff0b7424 */ /* 0x000fe400078e00ff */
[----:B------:R-:W-:Y:S02]  /*0940*/  IMAD.MOV.U32 R2, RZ, RZ, R14 ;  /* 0x000000ffff027224 */ /* 0x000fe400078e000e */
[----:B------:R-:W-:Y:S01]  /*0950*/  IMAD.MOV.U32 R3, RZ, RZ, R15 ;  /* 0x000000ffff037224 */ /* 0x000fe200078e000f */
[----:B------:R-:W-:Y:S06]  /*0960*/  RET.REL.NODEC R10 `(_Z21mandelbrot_row_kernelPiiiiddd) ;  /* 0xfffffff40aa47950 */ /* 0x000fec0003c3ffff */
.L_x_18:
        /* <DEDUP_REMOVED lines=9> */
.L_x_20:


//--------------------- .nv.shared.reserved.0     --------------------------
	.section	.nv.shared.reserved.0,"aw",@nobits
	.weak		__nv_reservedSMEM_offset_0_alias
	.size		__nv_reservedSMEM_offset_0_alias, 0, 64
	.other		__nv_reservedSMEM_offset_0_alias,@"STO_CUDA_RESERVED_SHARED STV_DEFAULT"
__nv_reservedSMEM_offset_0_alias:
	.zero		0
	.zero		64


//--------------------- .nv.constant0._Z17mandelbrot_kernelPiiiidddd --------------------------
	.section	.nv.constant0._Z17mandelbrot_kernelPiiiidddd,"a",@progbits
	.sectionflags	@""
	.align	4
.nv.constant0._Z17mandelbrot_kernelPiiiidddd:
	.zero		952


//--------------------- .nv.constant0._Z21mandelbrot_row_kernelPiiiiddd --------------------------
	.section	.nv.constant0._Z21mandelbrot_row_kernelPiiiiddd,"a",@progbits
	.sectionflags	@""
	.align	4
.nv.constant0._Z21mandelbrot_row_kernelPiiiiddd:
	.zero		944


//--------------------- SYMBOLS --------------------------

	.type		.nv.reservedSmem.offset0,@object
	.size		.nv.reservedSmem.offset0,0x4
